//
// Generated by NVIDIA NVVM Compiler
//
// Compiler Build ID: CL-36424714
// Cuda compilation tools, release 13.0, V13.0.88
// Based on NVVM 20.0.0
//

.version 9.0
.target sm_100
.address_size 64

	// .globl	vectorAdd

.visible .entry vectorAdd(
	.param .u64 .ptr .align 1 vectorAdd_param_0,
	.param .u64 .ptr .align 1 vectorAdd_param_1,
	.param .u64 .ptr .align 1 vectorAdd_param_2,
	.param .u32 vectorAdd_param_3
)
{
	.reg .pred 	%p<2>;
	.reg .b32 	%r<9>;
	.reg .b64 	%rd<11>;

	ld.param.u64 	%rd1, [vectorAdd_param_0];
	ld.param.u64 	%rd2, [vectorAdd_param_1];
	ld.param.u64 	%rd3, [vectorAdd_param_2];
	ld.param.u32 	%r2, [vectorAdd_param_3];
	mov.u32 	%r3, %tid.x;
	mov.u32 	%r4, %ctaid.x;
	mov.u32 	%r5, %ntid.x;
	mad.lo.s32 	%r1, %r4, %r5, %r3;
	setp.ge.s32 	%p1, %r1, %r2;
	@%p1 bra 	$L__BB0_2;
	cvta.to.global.u64 	%rd4, %rd1;
	cvta.to.global.u64 	%rd5, %rd2;
	cvta.to.global.u64 	%rd6, %rd3;
	mul.wide.s32 	%rd7, %r1, 4;
	add.s64 	%rd8, %rd4, %rd7;
	ld.global.u32 	%r6, [%rd8];
	add.s64 	%rd9, %rd5, %rd7;
	ld.global.u32 	%r7, [%rd9];
	add.s32 	%r8, %r7, %r6;
	add.s64 	%rd10, %rd6, %rd7;
	st.global.u32 	[%rd10], %r8;
$L__BB0_2:
	ret;

}


// ===== COMPILED SASS (sm_100) =====

	.target	sm_100

	.elftype	@"ET_EXEC"


//--------------------- .note.nv.tkinfo           --------------------------
	.section	.note.nv.tkinfo,"",@"SHT_NOTE"
	.sectionflags	@"SHF_NOTE_NV_TKINFO"
	.tkinfo
        /*0018*/ 	.word	0x00000002
        /*0030*/ 	.string	""
        /*0030*/ 	.string	"ptxas"
        /*0030*/ 	.string	"Cuda compilation tools, release 13.0, V13.0.88"
        /*0030*/ 	.string	"Build cuda_13.0.r13.0/compiler.36424714_0"
        /*0030*/ 	.string	"-arch sm_100 -m 64 "



//--------------------- .note.nv.cuinfo           --------------------------
	.section	.note.nv.cuinfo,"",@"SHT_NOTE"
	.sectionflags	@"SHF_NOTE_NV_CUINFO"
        /*0018*/ 	.short	0x0002
        /*001a*/ 	.short	0x0064
        /*001c*/ 	.short	0x0082
	.zero		2


//--------------------- .nv.info                  --------------------------
	.section	.nv.info,"",@"SHT_CUDA_INFO"
	.align	4


	//----- nvinfo : EIATTR_REGCOUNT
	.align		4
        /*0000*/ 	.byte	0x04, 0x2f
        /*0002*/ 	.short	(.L_1 - .L_0)
	.align		4
.L_0:
        /*0004*/ 	.word	index@(vectorAdd)
        /*0008*/ 	.word	0x0000000c


	//----- nvinfo : EIATTR_FRAME_SIZE
	.align		4
.L_1:
        /*000c*/ 	.byte	0x04, 0x11
        /*000e*/ 	.short	(.L_3 - .L_2)
	.align		4
.L_2:
        /*0010*/ 	.word	index@(vectorAdd)
        /*0014*/ 	.word	0x00000000


	//----- nvinfo : EIATTR_MIN_STACK_SIZE
	.align		4
.L_3:
        /*0018*/ 	.byte	0x04, 0x12
        /*001a*/ 	.short	(.L_5 - .L_4)
	.align		4
.L_4:
        /*001c*/ 	.word	index@(vectorAdd)
        /*0020*/ 	.word	0x00000000
.L_5:


//--------------------- .nv.compat                --------------------------
	.section	.nv.compat,"",@"SHT_CUDA_COMPAT_INFO"
	.align	4
        /*0000*/ 	.byte	0x02, 0x09, 0x00, 0x00, 0x02, 0x02, 0x01, 0x00, 0x02, 0x05, 0x05, 0x00, 0x03, 0x07, 0x01, 0x01
        /*0010*/ 	.byte	0x02, 0x03, 0x00, 0x00, 0x02, 0x06, 0x01, 0x00, 0x04, 0x0b, 0x08, 0x00, 0x09, 0x00, 0x00, 0x00
        /*0020*/ 	.byte	0x00, 0x00, 0x00, 0x00


//--------------------- .nv.info.vectorAdd        --------------------------
	.section	.nv.info.vectorAdd,"",@"SHT_CUDA_INFO"
	.sectionflags	@""
	.align	4


	//----- nvinfo : EIATTR_CUDA_API_VERSION
	.align		4
        /*0000*/ 	.byte	0x04, 0x37
        /*0002*/ 	.short	(.L_7 - .L_6)
.L_6:
        /*0004*/ 	.word	0x00000082


	//----- nvinfo : EIATTR_KPARAM_INFO
	.align		4
.L_7:
        /*0008*/ 	.byte	0x04, 0x17
        /*000a*/ 	.short	(.L_9 - .L_8)
.L_8:
        /*000c*/ 	.word	0x00000000
        /*0010*/ 	.short	0x0003
        /*0012*/ 	.short	0x0018
        /*0014*/ 	.byte	0x00, 0xf0, 0x11, 0x00


	//----- nvinfo : EIATTR_KPARAM_INFO
	.align		4
.L_9:
        /*0018*/ 	.byte	0x04, 0x17
        /*001a*/ 	.short	(.L_11 - .L_10)
.L_10:
        /*001c*/ 	.word	0x00000000
        /*0020*/ 	.short	0x0002
        /*0022*/ 	.short	0x0010
        /*0024*/ 	.byte	0x00, 0xf5, 0x21, 0x00


	//----- nvinfo : EIATTR_KPARAM_INFO
	.align		4
.L_11:
        /*0028*/ 	.byte	0x04, 0x17
        /*002a*/ 	.short	(.L_13 - .L_12)
.L_12:
        /*002c*/ 	.word	0x00000000
        /*0030*/ 	.short	0x0001
        /*0032*/ 	.short	0x0008
        /*0034*/ 	.byte	0x00, 0xf5, 0x21, 0x00


	//----- nvinfo : EIATTR_KPARAM_INFO
	.align		4
.L_13:
        /*0038*/ 	.byte	0x04, 0x17
        /*003a*/ 	.short	(.L_15 - .L_14)
.L_14:
        /*003c*/ 	.word	0x00000000
        /*0040*/ 	.short	0x0000
        /*0042*/ 	.short	0x0000
        /*0044*/ 	.byte	0x00, 0xf5, 0x21, 0x00


	//----- nvinfo : EIATTR_SPARSE_MMA_MASK
	.align		4
.L_15:
        /*0048*/ 	.byte	0x03, 0x50
        /*004a*/ 	.short	0x0000


	//----- nvinfo : EIATTR_MAXREG_COUNT
	.align		4
        /*004c*/ 	.byte	0x03, 0x1b
        /*004e*/ 	.short	0x00ff


	//----- nvinfo : EIATTR_MERCURY_ISA_VERSION
	.align		4
        /*0050*/ 	.byte	0x03, 0x5f
        /*0052*/ 	.short	0x0101


	//----- nvinfo : EIATTR_VRC_CTA_INIT_COUNT
	.align		4
        /*0054*/ 	.byte	0x02, 0x4a
	.zero		1
	.zero		1


	//----- nvinfo : EIATTR_EXIT_INSTR_OFFSETS
	.align		4
        /*0058*/ 	.byte	0x04, 0x1c
        /*005a*/ 	.short	(.L_17 - .L_16)


	//   ....[0]....
.L_16:
        /*005c*/ 	.word	0x00000070


	//   ....[1]....
        /*0060*/ 	.word	0x00000130


	//----- nvinfo : EIATTR_CBANK_PARAM_SIZE
	.align		4
.L_17:
        /*0064*/ 	.byte	0x03, 0x19
        /*0066*/ 	.short	0x001c


	//----- nvinfo : EIATTR_PARAM_CBANK
	.align		4
        /*0068*/ 	.byte	0x04, 0x0a
        /*006a*/ 	.short	(.L_19 - .L_18)
	.align		4
.L_18:
        /*006c*/ 	.word	index@(.nv.constant0.vectorAdd)
        /*0070*/ 	.short	0x0380
        /*0072*/ 	.short	0x001c


	//----- nvinfo : EIATTR_SW_WAR
	.align		4
.L_19:
        /*0074*/ 	.byte	0x04, 0x36
        /*0076*/ 	.short	(.L_21 - .L_20)
.L_20:
        /*0078*/ 	.word	0x00000008
.L_21:


//--------------------- .nv.callgraph             --------------------------
	.section	.nv.callgraph,"",@"SHT_CUDA_CALLGRAPH"
	.align	4
	.sectionentsize	8
	.align		4
        /*0000*/ 	.word	0x00000000
	.align		4
        /*0004*/ 	.word	0xffffffff
	.align		4
        /*0008*/ 	.word	0x00000000
	.align		4
        /*000c*/ 	.word	0xfffffffe
	.align		4
        /*0010*/ 	.word	0x00000000
	.align		4
        /*0014*/ 	.word	0xfffffffd
	.align		4
        /*0018*/ 	.word	0x00000000
	.align		4
        /*001c*/ 	.word	0xfffffffc


//--------------------- .text.vectorAdd           --------------------------
	.section	.text.vectorAdd,"ax",@progbits
	.align	128
        .global         vectorAdd
        .type           vectorAdd,@function
        .size           vectorAdd,(.L_x_1 - vectorAdd)
        .other          vectorAdd,@"STO_CUDA_ENTRY STV_DEFAULT"
vectorAdd:
.text.vectorAdd:
[----:B------:R-:W-:Y:S01]  /*0000*/  LDC R1, c[0x0][0x37c] ;  /* 0x0000df00ff017b82 */ /* 0x000fe20000000800 */
[----:B------:R-:W0:Y:S07]  /*0010*/  S2R R9, SR_TID.X ;  /* 0x0000000000097919 */ /* 0x000e2e0000002100 */
[----:B------:R-:W0:Y:S01]  /*0020*/  S2UR UR4, SR_CTAID.X ;  /* 0x00000000000479c3 */ /* 0x000e220000002500 */
[----:B------:R-:W1:Y:S07]  /*0030*/  LDCU UR5, c[0x0][0x398] ;  /* 0x00007300ff0577ac */ /* 0x000e6e0008000800 */
[----:B------:R-:W0:Y:S02]  /*0040*/  LDC R0, c[0x0][0x360] ;  /* 0x0000d800ff007b82 */ /* 0x000e240000000800 */
[----:B0-----:R-:W-:-:S05]  /*0050*/  IMAD R9, R0, UR4, R9 ;  /* 0x0000000400097c24 */ /* 0x001fca000f8e0209 */
[----:B-1----:R-:W-:-:S13]  /*0060*/  ISETP.GE.AND P0, PT, R9, UR5, PT ;  /* 0x0000000509007c0c */ /* 0x002fda000bf06270 */
[----:B------:R-:W-:Y:S05]  /*0070*/  @P0 EXIT ;  /* 0x000000000000094d */ /* 0x000fea0003800000 */
[----:B------:R-:W0:Y:S01]  /*0080*/  LDC.64 R2, c[0x0][0x380] ;  /* 0x0000e000ff027b82 */ /* 0x000e220000000a00 */
[----:B------:R-:W1:Y:S07]  /*0090*/  LDCU.64 UR4, c[0x0][0x358] ;  /* 0x00006b00ff0477ac */ /* 0x000e6e0008000a00 */
[----:B------:R-:W2:Y:S08]  /*00a0*/  LDC.64 R4, c[0x0][0x388] ;  /* 0x0000e200ff047b82 */ /* 0x000eb00000000a00 */
[----:B------:R-:W3:Y:S01]  /*00b0*/  LDC.64 R6, c[0x0][0x390] ;  /* 0x0000e400ff067b82 */ /* 0x000ee20000000a00 */
[----:B0-----:R-:W-:-:S06]  /*00c0*/  IMAD.WIDE R2, R9, 0x4, R2 ;  /* 0x0000000409027825 */ /* 0x001fcc00078e0202 */
[----:B-1----:R-:W4:Y:S01]  /*00d0*/  LDG.E R2, desc[UR4][R2.64] ;  /* 0x0000000402027981 */ /* 0x002f22000c1e1900 */
[----:B--2---:R-:W-:-:S06]  /*00e0*/  IMAD.WIDE R4, R9, 0x4, R4 ;  /* 0x0000000409047825 */ /* 0x004fcc00078e0204 */
[----:B------:R-:W4:Y:S01]  /*00f0*/  LDG.E R5, desc[UR4][R4.64] ;  /* 0x0000000404057981 */ /* 0x000f22000c1e1900 */
[----:B---3--:R-:W-:Y:S01]  /*0100*/  IMAD.WIDE R6, R9, 0x4, R6 ;  /* 0x0000000409067825 */ /* 0x008fe200078e0206 */
[----:B----4-:R-:W-:-:S05]  /*0110*/  IADD3 R9, PT, PT, R2, R5, RZ ;  /* 0x0000000502097210 */ /* 0x010fca0007ffe0ff */
[----:B------:R-:W-:Y:S01]  /*0120*/  STG.E desc[UR4][R6.64], R9 ;  /* 0x0000000906007986 */ /* 0x000fe2000c101904 */
[----:B------:R-:W-:Y:S05]  /*0130*/  EXIT ;  /* 0x000000000000794d */ /* 0x000fea0003800000 */
.L_x_0:
[----:B------:R-:W-:-:S00]  /*0140*/  BRA `(.L_x_0) ;  /* 0xfffffffc00fc7947 */ /* 0x000fc0000383ffff */
[----:B------:R-:W-:-:S00]  /*0150*/  NOP ;  /* 0x0000000000007918 */ /* 0x000fc00000000000 */
        /* <DEDUP_REMOVED lines=10> */
.L_x_1:


//--------------------- .nv.shared.reserved.0     --------------------------
	.section	.nv.shared.reserved.0,"aw",@nobits
	.weak		__nv_reservedSMEM_offset_0_alias
	.size		__nv_reservedSMEM_offset_0_alias, 0, 64
	.other		__nv_reservedSMEM_offset_0_alias,@"STO_CUDA_RESERVED_SHARED STV_DEFAULT"
__nv_reservedSMEM_offset_0_alias:
	.zero		0
	.zero		64


//--------------------- .nv.constant0.vectorAdd   --------------------------
	.section	.nv.constant0.vectorAdd,"a",@progbits
	.sectionflags	@""
	.align	4
.nv.constant0.vectorAdd:
	.zero		924


//--------------------- SYMBOLS --------------------------

	.type		.nv.reservedSmem.offset0,@object
	.size		.nv.reservedSmem.offset0,0x4
